	.headerflags	@"EF_CUDA_TEXMODE_UNIFIED EF_CUDA_64BIT_ADDRESS EF_CUDA_ACCELERATORS EF_CUDA_SM90 EF_CUDA_VIRTUAL_SM(EF_CUDA_SM90)"
	.elftype	@"ET_EXEC"


//--------------------- .nv.info                  --------------------------
	.section	.nv.info,"",@"SHT_CUDA_INFO"
	.align	4


	//----- nvinfo : EIATTR_REGCOUNT
	.align		4
        /*0000*/ 	.byte	0x04, 0x2f
        /*0002*/ 	.short	(.L_1 - .L_0)
	.align		4
.L_0:
        /*0004*/ 	.word	index@(triton_poi_fused_convolution_16)
        /*0008*/ 	.word	0x0000001e


	//----- nvinfo : EIATTR_MIN_STACK_SIZE
	.align		4
.L_1:
        /*000c*/ 	.byte	0x04, 0x12
        /*000e*/ 	.short	(.L_3 - .L_2)
	.align		4
.L_2:
        /*0010*/ 	.word	index@(triton_poi_fused_convolution_16)
        /*0014*/ 	.word	0x00000000


	//----- nvinfo : EIATTR_FRAME_SIZE
	.align		4
.L_3:
        /*0018*/ 	.byte	0x04, 0x11
        /*001a*/ 	.short	(.L_5 - .L_4)
	.align		4
.L_4:
        /*001c*/ 	.word	index@(triton_poi_fused_convolution_16)
        /*0020*/ 	.word	0x00000000


	//----- nvinfo : EIATTR_MIN_STACK_SIZE
	.align		4
.L_5:
        /*0024*/ 	.byte	0x04, 0x12
        /*0026*/ 	.short	(.L_7 - .L_6)
	.align		4
.L_6:
        /*0028*/ 	.word	index@(triton_poi_fused_convolution_16)
        /*002c*/ 	.word	0x00000000
.L_7:


//--------------------- .nv.info.triton_poi_fused_convolution_16 --------------------------
	.section	.nv.info.triton_poi_fused_convolution_16,"",@"SHT_CUDA_INFO"
	.sectionflags	@""
	.align	4


	//----- nvinfo : EIATTR_CUDA_API_VERSION
	.align		4
        /*0000*/ 	.byte	0x04, 0x37
        /*0002*/ 	.short	(.L_9 - .L_8)
.L_8:
        /*0004*/ 	.word	0x0000007c


	//----- nvinfo : EIATTR_KPARAM_INFO
	.align		4
.L_9:
        /*0008*/ 	.byte	0x04, 0x17
        /*000a*/ 	.short	(.L_11 - .L_10)
.L_10:
        /*000c*/ 	.word	0x00000000
        /*0010*/ 	.short	0x0004
        /*0012*/ 	.short	0x001c
        /*0014*/ 	.byte	0x00, 0xf0, 0x11, 0x00


	//----- nvinfo : EIATTR_KPARAM_INFO
	.align		4
.L_11:
        /*0018*/ 	.byte	0x04, 0x17
        /*001a*/ 	.short	(.L_13 - .L_12)
.L_12:
        /*001c*/ 	.word	0x00000000
        /*0020*/ 	.short	0x0003
        /*0022*/ 	.short	0x0018
        /*0024*/ 	.byte	0x00, 0xf0, 0x11, 0x00


	//----- nvinfo : EIATTR_KPARAM_INFO
	.align		4
.L_13:
        /*0028*/ 	.byte	0x04, 0x17
        /*002a*/ 	.short	(.L_15 - .L_14)
.L_14:
        /*002c*/ 	.word	0x00000000
        /*0030*/ 	.short	0x0002
        /*0032*/ 	.short	0x0010
        /*0034*/ 	.byte	0x00, 0xf4, 0x21, 0x00


	//----- nvinfo : EIATTR_KPARAM_INFO
	.align		4
.L_15:
        /*0038*/ 	.byte	0x04, 0x17
        /*003a*/ 	.short	(.L_17 - .L_16)
.L_16:
        /*003c*/ 	.word	0x00000000
        /*0040*/ 	.short	0x0001
        /*0042*/ 	.short	0x0008
        /*0044*/ 	.byte	0x00, 0xf4, 0x21, 0x00


	//----- nvinfo : EIATTR_KPARAM_INFO
	.align		4
.L_17:
        /*0048*/ 	.byte	0x04, 0x17
        /*004a*/ 	.short	(.L_19 - .L_18)
.L_18:
        /*004c*/ 	.word	0x00000000
        /*0050*/ 	.short	0x0000
        /*0052*/ 	.short	0x0000
        /*0054*/ 	.byte	0x00, 0xf4, 0x21, 0x00


	//----- nvinfo : EIATTR_SPARSE_MMA_MASK
	.align		4
.L_19:
        /*0058*/ 	.byte	0x03, 0x50
        /*005a*/ 	.short	0x0000


	//----- nvinfo : EIATTR_MAXREG_COUNT
	.align		4
        /*005c*/ 	.byte	0x03, 0x1b
        /*005e*/ 	.short	0x00ff


	//----- nvinfo : EIATTR_EXIT_INSTR_OFFSETS
	.align		4
        /*0060*/ 	.byte	0x04, 0x1c
        /*0062*/ 	.short	(.L_21 - .L_20)


	//   ....[0]....
.L_20:
        /*0064*/ 	.word	0x00000580


	//   ....[1]....
        /*0068*/ 	.word	0x000005a0


	//----- nvinfo : EIATTR_REQNTID
	.align		4
.L_21:
        /*006c*/ 	.byte	0x04, 0x10
        /*006e*/ 	.short	(.L_23 - .L_22)
.L_22:
        /*0070*/ 	.word	0x00000080
        /*0074*/ 	.word	0x00000001
        /*0078*/ 	.word	0x00000001


	//----- nvinfo : EIATTR_CBANK_PARAM_SIZE
	.align		4
.L_23:
        /*007c*/ 	.byte	0x03, 0x19
        /*007e*/ 	.short	0x0020


	//----- nvinfo : EIATTR_PARAM_CBANK
	.align		4
        /*0080*/ 	.byte	0x04, 0x0a
        /*0082*/ 	.short	(.L_25 - .L_24)
	.align		4
.L_24:
        /*0084*/ 	.word	index@(.nv.constant0.triton_poi_fused_convolution_16)
        /*0088*/ 	.short	0x0210
        /*008a*/ 	.short	0x0020


	//----- nvinfo : EIATTR_SW_WAR
	.align		4
.L_25:
        /*008c*/ 	.byte	0x04, 0x36
        /*008e*/ 	.short	(.L_27 - .L_26)
.L_26:
        /*0090*/ 	.word	0x00000008
.L_27:


//--------------------- .nv.callgraph             --------------------------
	.section	.nv.callgraph,"",@"SHT_CUDA_CALLGRAPH"
	.align	4
	.sectionentsize	8
	.align		4
        /*0000*/ 	.word	0x00000000
	.align		4
        /*0004*/ 	.word	0xffffffff
	.align		4
        /*0008*/ 	.word	0x00000000
	.align		4
        /*000c*/ 	.word	0xfffffffe
	.align		4
        /*0010*/ 	.word	0x00000000
	.align		4
        /*0014*/ 	.word	0xfffffffd
	.align		4
        /*0018*/ 	.word	0x00000000
	.align		4
        /*001c*/ 	.word	0xfffffffc


//--------------------- .text.triton_poi_fused_convolution_16 --------------------------
	.section	.text.triton_poi_fused_convolution_16,"ax",@progbits
	.sectionflags	@"SHF_BARRIERS=1"
	.align	128
        .global         triton_poi_fused_convolution_16
        .type           triton_poi_fused_convolution_16,@function
        .size           triton_poi_fused_convolution_16,(.L_x_1 - triton_poi_fused_convolution_16)
        .other          triton_poi_fused_convolution_16,@"STO_CUDA_ENTRY STV_DEFAULT"
triton_poi_fused_convolution_16:
.text.triton_poi_fused_convolution_16:
[----:B------:R-:W0:Y:S02]  /*0000*/  LDC R1, c[0x0][0x28] ;  /* 0x00000a00ff017b82 */ /* 0x000e240000000800 */
[----:B------:R-:W1:Y:S01]  /*0010*/  S2R R10, SR_TID.X ;  /* 0x00000000000a7919 */ /* 0x000e620000002100 */
[----:B------:R-:W2:Y:S01]  /*0020*/  LDC.64 R4, c[0x0][0x210] ;  /* 0x00008400ff047b82 */ /* 0x000ea20000000a00 */
[----:B------:R-:W-:Y:S02]  /*0030*/  CS2R R16, SRZ ;  /* 0x0000000000107805 */ /* 0x000fe4000001ff00 */
[----:B------:R-:W-:Y:S01]  /*0040*/  CS2R R18, SRZ ;  /* 0x0000000000127805 */ /* 0x000fe2000001ff00 */
[----:B------:R-:W3:Y:S01]  /*0050*/  S2R R3, SR_CTAID.X ;  /* 0x0000000000037919 */ /* 0x000ee20000002500 */
[----:B------:R-:W-:Y:S01]  /*0060*/  ULDC.64 UR6, c[0x0][0x208] ;  /* 0x0000820000067ab9 */ /* 0x000fe20000000a00 */
[----:B------:R-:W-:Y:S02]  /*0070*/  CS2R R12, SRZ ;  /* 0x00000000000c7805 */ /* 0x000fe4000001ff00 */
[----:B------:R-:W-:Y:S01]  /*0080*/  CS2R R14, SRZ ;  /* 0x00000000000e7805 */ /* 0x000fe2000001ff00 */
[----:B------:R-:W4:Y:S01]  /*0090*/  S2R R21, SR_CTAID.Y ;  /* 0x0000000000157919 */ /* 0x000f220000002600 */
[----:B-1----:R-:W-:Y:S01]  /*00a0*/  IMAD.SHL.U32 R2, R10, 0x4, RZ ;  /* 0x000000040a027824 */ /* 0x002fe200078e00ff */
[----:B------:R-:W-:Y:S01]  /*00b0*/  SHF.R.U32.HI R0, RZ, 0x3, R10 ;  /* 0x00000003ff007819 */ /* 0x000fe2000001160a */
[----:B---3--:R-:W-:-:S03]  /*00c0*/  IMAD.SHL.U32 R3, R3, 0x20, RZ ;  /* 0x0000002003037824 */ /* 0x008fc600078e00ff */
[----:B------:R-:W-:Y:S01]  /*00d0*/  SGXT.U32 R0, R0, 0x4 ;  /* 0x000000040000781a */ /* 0x000fe20000000000 */
[----:B----4-:R-:W-:Y:S01]  /*00e0*/  IMAD.SHL.U32 R21, R21, 0x20, RZ ;  /* 0x0000002015157824 */ /* 0x010fe200078e00ff */
[----:B------:R-:W-:-:S04]  /*00f0*/  LOP3.LUT R8, R3, 0x1c, R2, 0xf8, !PT ;  /* 0x0000001c03087812 */ /* 0x000fc800078ef802 */
[----:B------:R-:W-:Y:S02]  /*0100*/  LOP3.LUT R6, R21, R0, RZ, 0xfc, !PT ;  /* 0x0000000015067212 */ /* 0x000fe400078efcff */
[----:B------:R-:W-:Y:S02]  /*0110*/  ISETP.GE.AND P0, PT, R8, 0x40, PT ;  /* 0x000000400800780c */ /* 0x000fe40003f06270 */
[----:B------:R-:W-:Y:S01]  /*0120*/  LOP3.LUT R7, R21, 0x10, R0, 0xfe, !PT ;  /* 0x0000001015077812 */ /* 0x000fe200078efe00 */
[C-C-:B------:R-:W-:Y:S01]  /*0130*/  IMAD R9, R6.reuse, 0x40, R8.reuse ;  /* 0x0000004006097824 */ /* 0x140fe200078e0208 */
[----:B------:R-:W-:Y:S02]  /*0140*/  ISETP.LT.AND P1, PT, R6, 0x200, !P0 ;  /* 0x000002000600780c */ /* 0x000fe40004721270 */
[C---:B------:R-:W-:Y:S01]  /*0150*/  ISETP.LT.AND P0, PT, R7.reuse, 0x200, !P0 ;  /* 0x000002000700780c */ /* 0x040fe20004701270 */
[----:B------:R-:W-:Y:S02]  /*0160*/  IMAD R11, R7, 0x40, R8 ;  /* 0x00000040070b7824 */ /* 0x000fe400078e0208 */
[----:B--2---:R-:W-:-:S04]  /*0170*/  IMAD.WIDE R6, R9, 0x4, R4 ;  /* 0x0000000409067825 */ /* 0x004fc800078e0204 */
[----:B------:R-:W-:-:S04]  /*0180*/  IMAD.WIDE R8, R11, 0x4, R4 ;  /* 0x000000040b087825 */ /* 0x000fc800078e0204 */
[----:B------:R-:W2:Y:S04]  /*0190*/  @P1 LDG.E.EL.128 R16, desc[UR6][R6.64] ;  /* 0x0000000606101981 */ /* 0x000ea8000c2e1d00 */
[----:B------:R1:W3:Y:S01]  /*01a0*/  @P0 LDG.E.EL.128 R12, desc[UR6][R8.64] ;  /* 0x00000006080c0981 */ /* 0x0002e2000c2e1d00 */
[----:B------:R-:W4:Y:S01]  /*01b0*/  S2UR UR5, SR_CgaCtaId ;  /* 0x00000000000579c3 */ /* 0x000f220000008800 */
[C---:B------:R-:W-:Y:S01]  /*01c0*/  IMAD.SHL.U32 R4, R10.reuse, 0x80, RZ ;  /* 0x000000800a047824 */ /* 0x040fe200078e00ff */
[----:B------:R-:W-:Y:S01]  /*01d0*/  UMOV UR4, 0x400 ;  /* 0x0000040000047882 */ /* 0x000fe20000000000 */
[----:B------:R-:W-:-:S03]  /*01e0*/  IMAD.SHL.U32 R5, R10, 0x2, RZ ;  /* 0x000000020a057824 */ /* 0x000fc600078e00ff */
[----:B------:R-:W-:Y:S02]  /*01f0*/  LOP3.LUT R11, R4, 0x380, RZ, 0xc0, !PT ;  /* 0x00000380040b7812 */ /* 0x000fe400078ec0ff */
[----:B------:R-:W-:Y:S02]  /*0200*/  LOP3.LUT R4, R2, 0x1fc, RZ, 0xc0, !PT ;  /* 0x000001fc02047812 */ /* 0x000fe400078ec0ff */
[----:B------:R-:W-:Y:S02]  /*0210*/  LOP3.LUT R10, R5, 0xf0, RZ, 0xc0, !PT ;  /* 0x000000f0050a7812 */ /* 0x000fe400078ec0ff */
[C---:B------:R-:W-:Y:S02]  /*0220*/  LOP3.LUT R5, R11.reuse, R0, RZ, 0xfc, !PT ;  /* 0x000000000b057212 */ /* 0x040fe400078efcff */
[----:B-1----:R-:W-:Y:S02]  /*0230*/  LOP3.LUT R9, R4, 0x200, RZ, 0xfc, !PT ;  /* 0x0000020004097812 */ /* 0x002fe400078efcff */
[----:B------:R-:W-:-:S02]  /*0240*/  LOP3.LUT R7, R11, 0x20, RZ, 0xfc, !PT ;  /* 0x000000200b077812 */ /* 0x000fc400078efcff */
[C---:B------:R-:W-:Y:S02]  /*0250*/  LOP3.LUT R8, R11.reuse, 0x40, RZ, 0xfc, !PT ;  /* 0x000000400b087812 */ /* 0x040fe400078efcff */
[----:B------:R-:W-:Y:S02]  /*0260*/  SHF.R.U32.HI R20, RZ, 0x1, R9 ;  /* 0x00000001ff147819 */ /* 0x000fe40000011609 */
[----:B------:R-:W-:Y:S01]  /*0270*/  LOP3.LUT R2, R21, 0x1c, R2, 0xf8, !PT ;  /* 0x0000001c15027812 */ /* 0x000fe200078ef802 */
[----:B----4-:R-:W-:Y:S01]  /*0280*/  UPRMT UR4, UR5, 0x654, UR4 ;  /* 0x0000065405047896 */ /* 0x010fe20008000004 */
[----:B------:R-:W-:Y:S02]  /*0290*/  LOP3.LUT R20, R20, 0x1f0, RZ, 0xc0, !PT ;  /* 0x000001f014147812 */ /* 0x000fe400078ec0ff */
[----:B------:R-:W-:Y:S02]  /*02a0*/  SHF.R.S32.HI R25, RZ, 0x1f, R2 ;  /* 0x0000001fff197819 */ /* 0x000fe40000011402 */
[----:B------:R-:W-:Y:S01]  /*02b0*/  ISETP.GE.AND P0, PT, R2, 0x200, PT ;  /* 0x000002000200780c */ /* 0x000fe20003f06270 */
[----:B------:R-:W-:Y:S01]  /*02c0*/  VIADD R9, R10, UR4 ;  /* 0x000000040a097c36 */ /* 0x000fe20008000000 */
[----:B------:R-:W-:-:S02]  /*02d0*/  LEA.HI R6, R11, UR4, RZ, 0x1f ;  /* 0x000000040b067c11 */ /* 0x000fc4000f8ff8ff */
[----:B------:R-:W-:Y:S01]  /*02e0*/  LOP3.LUT R11, R11, 0x60, RZ, 0xfc, !PT ;  /* 0x000000600b0b7812 */ /* 0x000fe200078efcff */
[----:B------:R-:W-:Y:S01]  /*02f0*/  IMAD R9, R4, 0x4, R9 ;  /* 0x0000000404097824 */ /* 0x000fe200078e0209 */
[----:B------:R-:W-:Y:S01]  /*0300*/  LEA.HI R8, R8, UR4, RZ, 0x1f ;  /* 0x0000000408087c11 */ /* 0x000fe2000f8ff8ff */
[----:B------:R-:W-:Y:S01]  /*0310*/  IMAD R23, R5, 0x4, R6 ;  /* 0x0000000405177824 */ /* 0x000fe200078e0206 */
[----:B------:R-:W-:Y:S01]  /*0320*/  LEA.HI R6, R7, UR4, RZ, 0x1f ;  /* 0x0000000407067c11 */ /* 0x000fe2000f8ff8ff */
[----:B------:R-:W-:Y:S01]  /*0330*/  VIADD R7, R20, UR4 ;  /* 0x0000000414077c36 */ /* 0x000fe20008000000 */
[----:B------:R-:W-:Y:S01]  /*0340*/  LEA.HI R10, R11, UR4, RZ, 0x1f ;  /* 0x000000040b0a7c11 */ /* 0x000fe2000f8ff8ff */
[C---:B------:R-:W-:Y:S01]  /*0350*/  IMAD R27, R5.reuse, 0x4, R8 ;  /* 0x00000004051b7824 */ /* 0x040fe200078e0208 */
[----:B------:R-:W1:Y:S01]  /*0360*/  LDC.64 R20, c[0x0][0x218] ;  /* 0x00008600ff147b82 */ /* 0x000e620000000a00 */
[----:B------:R-:W-:Y:S01]  /*0370*/  IMAD R22, R5, 0x4, R6 ;  /* 0x0000000405167824 */ /* 0x000fe200078e0206 */
[----:B------:R-:W-:Y:S01]  /*0380*/  LEA.HI R25, R25, R2, RZ, 0x7 ;  /* 0x0000000219197211 */ /* 0x000fe200078f38ff */
[----:B------:R-:W-:-:S02]  /*0390*/  IMAD R24, R5, 0x4, R10 ;  /* 0x0000000405187824 */ /* 0x000fc400078e020a */
[----:B------:R-:W-:Y:S01]  /*03a0*/  IMAD R7, R4, 0x4, R7 ;  /* 0x0000000404077824 */ /* 0x000fe200078e0207 */
[----:B--2---:R-:W-:Y:S04]  /*03b0*/  STS [R23], R16 ;  /* 0x0000001017007388 */ /* 0x004fe80000000800 */
[----:B------:R2:W-:Y:S04]  /*03c0*/  STS [R22+0x80], R17 ;  /* 0x0000801116007388 */ /* 0x0005e80000000800 */
[----:B------:R-:W-:Y:S04]  /*03d0*/  STS [R27+0x100], R18 ;  /* 0x000100121b007388 */ /* 0x000fe80000000800 */
[----:B------:R-:W-:Y:S01]  /*03e0*/  STS [R24+0x180], R19 ;  /* 0x0001801318007388 */ /* 0x000fe20000000800 */
[----:B--2---:R-:W2:Y:S03]  /*03f0*/  LDC.64 R16, c[0x0][0x220] ;  /* 0x00008800ff107b82 */ /* 0x004ea60000000a00 */
[----:B---3--:R3:W-:Y:S04]  /*0400*/  STS [R23+0x40], R12 ;  /* 0x0000400c17007388 */ /* 0x0087e80000000800 */
[----:B------:R4:W-:Y:S04]  /*0410*/  STS [R22+0xc0], R13 ;  /* 0x0000c00d16007388 */ /* 0x0009e80000000800 */
[----:B------:R-:W-:Y:S01]  /*0420*/  STS [R27+0x140], R14 ;  /* 0x0001400e1b007388 */ /* 0x000fe20000000800 */
[C---:B---3--:R-:W-:Y:S01]  /*0430*/  IMAD.SHL.U32 R12, R25.reuse, 0x40, RZ ;  /* 0x00000040190c7824 */ /* 0x048fe200078e00ff */
[----:B------:R-:W-:-:S02]  /*0440*/  LOP3.LUT R25, R25, 0xffffff80, RZ, 0xc0, !PT ;  /* 0xffffff8019197812 */ /* 0x000fc400078ec0ff */
[----:B------:R3:W-:Y:S02]  /*0450*/  STS [R24+0x1c0], R15 ;  /* 0x0001c00f18007388 */ /* 0x0007e40000000800 */
[----:B----4-:R-:W-:Y:S01]  /*0460*/  LOP3.LUT R13, R12, 0xffffe000, RZ, 0xc0, !PT ;  /* 0xffffe0000c0d7812 */ /* 0x010fe200078ec0ff */
[----:B------:R-:W-:Y:S01]  /*0470*/  BAR.SYNC.DEFER_BLOCKING 0x0 ;  /* 0x0000000000007b1d */ /* 0x000fe20000010000 */
[----:B------:R-:W-:Y:S02]  /*0480*/  LOP3.LUT R12, R3, R0, RZ, 0xfc, !PT ;  /* 0x00000000030c7212 */ /* 0x000fe400078efcff */
[----:B------:R-:W-:Y:S02]  /*0490*/  LOP3.LUT R0, R3, 0x10, R0, 0xfe, !PT ;  /* 0x0000001003007812 */ /* 0x000fe400078efe00 */
[----:B------:R-:W-:Y:S02]  /*04a0*/  IADD3 R13, R13, R2, -R25 ;  /* 0x000000020d0d7210 */ /* 0x000fe40007ffe819 */
[----:B------:R-:W-:-:S02]  /*04b0*/  ISETP.LT.AND P1, PT, R12, 0x40, !P0 ;  /* 0x000000400c00780c */ /* 0x000fc40004721270 */
[----:B------:R-:W-:Y:S01]  /*04c0*/  ISETP.LT.AND P0, PT, R0, 0x40, !P0 ;  /* 0x000000400000780c */ /* 0x000fe20004701270 */
[--C-:B---3--:R-:W-:Y:S02]  /*04d0*/  IMAD R15, R12, 0x80, R13.reuse ;  /* 0x000000800c0f7824 */ /* 0x108fe400078e020d */
[----:B------:R-:W-:Y:S02]  /*04e0*/  IMAD R19, R0, 0x80, R13 ;  /* 0x0000008000137824 */ /* 0x000fe400078e020d */
[----:B-1----:R-:W-:-:S04]  /*04f0*/  IMAD.WIDE R2, R15, 0x4, R20 ;  /* 0x000000040f027825 */ /* 0x002fc800078e0214 */
[----:B------:R-:W-:-:S04]  /*0500*/  IMAD.WIDE R20, R19, 0x4, R20 ;  /* 0x0000000413147825 */ /* 0x000fc800078e0214 */
[--C-:B--2---:R-:W-:Y:S01]  /*0510*/  IMAD.WIDE R12, R15, 0x4, R16.reuse ;  /* 0x000000040f0c7825 */ /* 0x104fe200078e0210 */
[----:B------:R-:W1:Y:S03]  /*0520*/  LDS.128 R8, [R9] ;  /* 0x0000000009087984 */ /* 0x000e660000000c00 */
[----:B------:R-:W-:Y:S01]  /*0530*/  IMAD.WIDE R16, R19, 0x4, R16 ;  /* 0x0000000413107825 */ /* 0x000fe200078e0210 */
[----:B------:R-:W2:Y:S04]  /*0540*/  LDS.128 R4, [R7+0x800] ;  /* 0x0008000007047984 */ /* 0x000ea80000000c00 */
[----:B-1----:R1:W-:Y:S04]  /*0550*/  @P1 STG.E.128 desc[UR6][R2.64], R8 ;  /* 0x0000000802001986 */ /* 0x0023e8000c101d06 */
[----:B--2---:R1:W-:Y:S04]  /*0560*/  @P0 STG.E.128 desc[UR6][R20.64], R4 ;  /* 0x0000000414000986 */ /* 0x0043e8000c101d06 */
[----:B------:R1:W-:Y:S01]  /*0570*/  @P1 STG.E.128 desc[UR6][R12.64], R8 ;  /* 0x000000080c001986 */ /* 0x0003e2000c101d06 */
[----:B------:R-:W-:Y:S05]  /*0580*/  @!P0 EXIT ;  /* 0x000000000000894d */ /* 0x000fea0003800000 */
[----:B------:R-:W-:Y:S01]  /*0590*/  STG.E.128 desc[UR6][R16.64], R4 ;  /* 0x0000000410007986 */ /* 0x000fe2000c101d06 */
[----:B------:R-:W-:Y:S05]  /*05a0*/  EXIT ;  /* 0x000000000000794d */ /* 0x000fea0003800000 */
.L_x_0:
[----:B------:R-:W-:-:S00]  /*05b0*/  BRA `(.L_x_0) ;  /* 0xfffffffc00fc7947 */ /* 0x000fc0000383ffff */
[----:B------:R-:W-:-:S00]  /*05c0*/  NOP ;  /* 0x0000000000007918 */ /* 0x000fc00000000000 */
        /* <DEDUP_REMOVED lines=11> */
.L_x_1:


//--------------------- .nv.shared.triton_poi_fused_convolution_16 --------------------------
	.section	.nv.shared.triton_poi_fused_convolution_16,"aw",@nobits
	.sectionflags	@""
	.align	16
	.zero		1024


//--------------------- .nv.constant0.triton_poi_fused_convolution_16 --------------------------
	.section	.nv.constant0.triton_poi_fused_convolution_16,"a",@progbits
	.sectionflags	@""
	.align	4
.nv.constant0.triton_poi_fused_convolution_16:
	.zero		560
